//
// Generated by NVIDIA NVVM Compiler
//
// Compiler Build ID: CL-36424714
// Cuda compilation tools, release 13.0, V13.0.88
// Based on NVVM 20.0.0
//

.version 9.0
.target sm_100
.address_size 64

	// .globl	_Z9calculatePxxxxS_xx

.visible .entry _Z9calculatePxxxxS_xx(
	.param .u64 .ptr .align 1 _Z9calculatePxxxxS_xx_param_0,
	.param .u64 _Z9calculatePxxxxS_xx_param_1,
	.param .u64 _Z9calculatePxxxxS_xx_param_2,
	.param .u64 _Z9calculatePxxxxS_xx_param_3,
	.param .u64 .ptr .align 1 _Z9calculatePxxxxS_xx_param_4,
	.param .u64 _Z9calculatePxxxxS_xx_param_5,
	.param .u64 _Z9calculatePxxxxS_xx_param_6
)
{
	.reg .pred 	%p<7>;
	.reg .b32 	%r<5>;
	.reg .b64 	%rd<32>;

	ld.param.u64 	%rd9, [_Z9calculatePxxxxS_xx_param_0];
	ld.param.u64 	%rd10, [_Z9calculatePxxxxS_xx_param_1];
	ld.param.u64 	%rd4, [_Z9calculatePxxxxS_xx_param_2];
	ld.param.u64 	%rd5, [_Z9calculatePxxxxS_xx_param_3];
	ld.param.u64 	%rd6, [_Z9calculatePxxxxS_xx_param_4];
	ld.param.u64 	%rd7, [_Z9calculatePxxxxS_xx_param_5];
	ld.param.u64 	%rd8, [_Z9calculatePxxxxS_xx_param_6];
	cvta.to.global.u64 	%rd1, %rd9;
	mov.u32 	%r1, %ntid.x;
	mov.u32 	%r2, %ctaid.x;
	mov.u32 	%r3, %tid.x;
	mad.lo.s32 	%r4, %r1, %r2, %r3;
	cvt.u64.u32 	%rd2, %r4;
	mul.lo.s64 	%rd3, %rd4, %rd2;
	add.s64 	%rd11, %rd3, %rd4;
	add.s64 	%rd12, %rd11, %rd5;
	add.s64 	%rd13, %rd12, -1;
	setp.gt.s64 	%p1, %rd13, %rd10;
	@%p1 bra 	$L__BB0_5;
	and.b64  	%rd14, %rd2, 1;
	setp.eq.b64 	%p2, %rd14, 1;
	add.s64 	%rd15, %rd3, %rd5;
	shl.b64 	%rd16, %rd15, 3;
	add.s64 	%rd17, %rd1, %rd16;
	shl.b64 	%rd18, %rd4, 3;
	add.s64 	%rd19, %rd17, %rd18;
	add.s64 	%rd20, %rd19, -8;
	selp.b64 	%rd21, %rd20, %rd17, %p2;
	ld.global.u64 	%rd22, [%rd17];
	ld.global.u64 	%rd23, [%rd19+-8];
	xor.b64  	%rd24, %rd23, %rd22;
	st.global.u64 	[%rd21], %rd24;
	setp.eq.s64 	%p3, %rd5, 0;
	setp.ne.s64 	%p4, %rd7, %rd8;
	or.pred  	%p5, %p3, %p4;
	@%p5 bra 	$L__BB0_3;
	ld.global.u64 	%rd25, [%rd1];
	shl.b64 	%rd26, %rd5, 3;
	add.s64 	%rd27, %rd1, %rd26;
	ld.global.u64 	%rd28, [%rd27];
	xor.b64  	%rd29, %rd28, %rd25;
	st.global.u64 	[%rd1], %rd29;
$L__BB0_3:
	setp.ne.s64 	%p6, %rd7, %rd8;
	@%p6 bra 	$L__BB0_5;
	ld.global.u64 	%rd30, [%rd1];
	cvta.to.global.u64 	%rd31, %rd6;
	st.global.u64 	[%rd31], %rd30;
$L__BB0_5:
	ret;

}


// ===== COMPILED SASS (sm_100) =====

	.target	sm_100

	.elftype	@"ET_EXEC"


//--------------------- .note.nv.tkinfo           --------------------------
	.section	.note.nv.tkinfo,"",@"SHT_NOTE"
	.sectionflags	@"SHF_NOTE_NV_TKINFO"
	.tkinfo
        /*0018*/ 	.word	0x00000002
        /*0030*/ 	.string	""
        /*0030*/ 	.string	"ptxas"
        /*0030*/ 	.string	"Cuda compilation tools, release 13.0, V13.0.88"
        /*0030*/ 	.string	"Build cuda_13.0.r13.0/compiler.36424714_0"
        /*0030*/ 	.string	"-arch sm_100 -m 64 "



//--------------------- .note.nv.cuinfo           --------------------------
	.section	.note.nv.cuinfo,"",@"SHT_NOTE"
	.sectionflags	@"SHF_NOTE_NV_CUINFO"
        /*0018*/ 	.short	0x0002
        /*001a*/ 	.short	0x0064
        /*001c*/ 	.short	0x0082
	.zero		2


//--------------------- .nv.info                  --------------------------
	.section	.nv.info,"",@"SHT_CUDA_INFO"
	.align	4


	//----- nvinfo : EIATTR_REGCOUNT
	.align		4
        /*0000*/ 	.byte	0x04, 0x2f
        /*0002*/ 	.short	(.L_1 - .L_0)
	.align		4
.L_0:
        /*0004*/ 	.word	index@(_Z9calculatePxxxxS_xx)
        /*0008*/ 	.word	0x00000014


	//----- nvinfo : EIATTR_FRAME_SIZE
	.align		4
.L_1:
        /*000c*/ 	.byte	0x04, 0x11
        /*000e*/ 	.short	(.L_3 - .L_2)
	.align		4
.L_2:
        /*0010*/ 	.word	index@(_Z9calculatePxxxxS_xx)
        /*0014*/ 	.word	0x00000000


	//----- nvinfo : EIATTR_MIN_STACK_SIZE
	.align		4
.L_3:
        /*0018*/ 	.byte	0x04, 0x12
        /*001a*/ 	.short	(.L_5 - .L_4)
	.align		4
.L_4:
        /*001c*/ 	.word	index@(_Z9calculatePxxxxS_xx)
        /*0020*/ 	.word	0x00000000
.L_5:


//--------------------- .nv.compat                --------------------------
	.section	.nv.compat,"",@"SHT_CUDA_COMPAT_INFO"
	.align	4
        /*0000*/ 	.byte	0x02, 0x09, 0x00, 0x00, 0x02, 0x02, 0x01, 0x00, 0x02, 0x05, 0x05, 0x00, 0x03, 0x07, 0x01, 0x01
        /*0010*/ 	.byte	0x02, 0x03, 0x00, 0x00, 0x02, 0x06, 0x01, 0x00, 0x04, 0x0b, 0x08, 0x00, 0x09, 0x00, 0x00, 0x00
        /*0020*/ 	.byte	0x00, 0x00, 0x00, 0x00


//--------------------- .nv.info._Z9calculatePxxxxS_xx --------------------------
	.section	.nv.info._Z9calculatePxxxxS_xx,"",@"SHT_CUDA_INFO"
	.sectionflags	@""
	.align	4


	//----- nvinfo : EIATTR_CUDA_API_VERSION
	.align		4
        /*0000*/ 	.byte	0x04, 0x37
        /*0002*/ 	.short	(.L_7 - .L_6)
.L_6:
        /*0004*/ 	.word	0x00000082


	//----- nvinfo : EIATTR_KPARAM_INFO
	.align		4
.L_7:
        /*0008*/ 	.byte	0x04, 0x17
        /*000a*/ 	.short	(.L_9 - .L_8)
.L_8:
        /*000c*/ 	.word	0x00000000
        /*0010*/ 	.short	0x0006
        /*0012*/ 	.short	0x0030
        /*0014*/ 	.byte	0x00, 0xf0, 0x21, 0x00


	//----- nvinfo : EIATTR_KPARAM_INFO
	.align		4
.L_9:
        /*0018*/ 	.byte	0x04, 0x17
        /*001a*/ 	.short	(.L_11 - .L_10)
.L_10:
        /*001c*/ 	.word	0x00000000
        /*0020*/ 	.short	0x0005
        /*0022*/ 	.short	0x0028
        /*0024*/ 	.byte	0x00, 0xf0, 0x21, 0x00


	//----- nvinfo : EIATTR_KPARAM_INFO
	.align		4
.L_11:
        /*0028*/ 	.byte	0x04, 0x17
        /*002a*/ 	.short	(.L_13 - .L_12)
.L_12:
        /*002c*/ 	.word	0x00000000
        /*0030*/ 	.short	0x0004
        /*0032*/ 	.short	0x0020
        /*0034*/ 	.byte	0x00, 0xf5, 0x21, 0x00


	//----- nvinfo : EIATTR_KPARAM_INFO
	.align		4
.L_13:
        /*0038*/ 	.byte	0x04, 0x17
        /*003a*/ 	.short	(.L_15 - .L_14)
.L_14:
        /*003c*/ 	.word	0x00000000
        /*0040*/ 	.short	0x0003
        /*0042*/ 	.short	0x0018
        /*0044*/ 	.byte	0x00, 0xf0, 0x21, 0x00


	//----- nvinfo : EIATTR_KPARAM_INFO
	.align		4
.L_15:
        /*0048*/ 	.byte	0x04, 0x17
        /*004a*/ 	.short	(.L_17 - .L_16)
.L_16:
        /*004c*/ 	.word	0x00000000
        /*0050*/ 	.short	0x0002
        /*0052*/ 	.short	0x0010
        /*0054*/ 	.byte	0x00, 0xf0, 0x21, 0x00


	//----- nvinfo : EIATTR_KPARAM_INFO
	.align		4
.L_17:
        /*0058*/ 	.byte	0x04, 0x17
        /*005a*/ 	.short	(.L_19 - .L_18)
.L_18:
        /*005c*/ 	.word	0x00000000
        /*0060*/ 	.short	0x0001
        /*0062*/ 	.short	0x0008
        /*0064*/ 	.byte	0x00, 0xf0, 0x21, 0x00


	//----- nvinfo : EIATTR_KPARAM_INFO
	.align		4
.L_19:
        /*0068*/ 	.byte	0x04, 0x17
        /*006a*/ 	.short	(.L_21 - .L_20)
.L_20:
        /*006c*/ 	.word	0x00000000
        /*0070*/ 	.short	0x0000
        /*0072*/ 	.short	0x0000
        /*0074*/ 	.byte	0x00, 0xf5, 0x21, 0x00


	//----- nvinfo : EIATTR_SPARSE_MMA_MASK
	.align		4
.L_21:
        /*0078*/ 	.byte	0x03, 0x50
        /*007a*/ 	.short	0x0000


	//----- nvinfo : EIATTR_MAXREG_COUNT
	.align		4
        /*007c*/ 	.byte	0x03, 0x1b
        /*007e*/ 	.short	0x00ff


	//----- nvinfo : EIATTR_MERCURY_ISA_VERSION
	.align		4
        /*0080*/ 	.byte	0x03, 0x5f
        /*0082*/ 	.short	0x0101


	//----- nvinfo : EIATTR_VRC_CTA_INIT_COUNT
	.align		4
        /*0084*/ 	.byte	0x02, 0x4a
	.zero		1
	.zero		1


	//----- nvinfo : EIATTR_EXIT_INSTR_OFFSETS
	.align		4
        /*0088*/ 	.byte	0x04, 0x1c
        /*008a*/ 	.short	(.L_23 - .L_22)


	//   ....[0]....
.L_22:
        /*008c*/ 	.word	0x00000110


	//   ....[1]....
        /*0090*/ 	.word	0x00000360


	//   ....[2]....
        /*0094*/ 	.word	0x000003b0


	//----- nvinfo : EIATTR_CBANK_PARAM_SIZE
	.align		4
.L_23:
        /*0098*/ 	.byte	0x03, 0x19
        /*009a*/ 	.short	0x0038


	//----- nvinfo : EIATTR_PARAM_CBANK
	.align		4
        /*009c*/ 	.byte	0x04, 0x0a
        /*009e*/ 	.short	(.L_25 - .L_24)
	.align		4
.L_24:
        /*00a0*/ 	.word	index@(.nv.constant0._Z9calculatePxxxxS_xx)
        /*00a4*/ 	.short	0x0380
        /*00a6*/ 	.short	0x0038


	//----- nvinfo : EIATTR_SW_WAR
	.align		4
.L_25:
        /*00a8*/ 	.byte	0x04, 0x36
        /*00aa*/ 	.short	(.L_27 - .L_26)
.L_26:
        /*00ac*/ 	.word	0x00000008
.L_27:


//--------------------- .nv.callgraph             --------------------------
	.section	.nv.callgraph,"",@"SHT_CUDA_CALLGRAPH"
	.align	4
	.sectionentsize	8
	.align		4
        /*0000*/ 	.word	0x00000000
	.align		4
        /*0004*/ 	.word	0xffffffff
	.align		4
        /*0008*/ 	.word	0x00000000
	.align		4
        /*000c*/ 	.word	0xfffffffe
	.align		4
        /*0010*/ 	.word	0x00000000
	.align		4
        /*0014*/ 	.word	0xfffffffd
	.align		4
        /*0018*/ 	.word	0x00000000
	.align		4
        /*001c*/ 	.word	0xfffffffc


//--------------------- .text._Z9calculatePxxxxS_xx --------------------------
	.section	.text._Z9calculatePxxxxS_xx,"ax",@progbits
	.align	128
        .global         _Z9calculatePxxxxS_xx
        .type           _Z9calculatePxxxxS_xx,@function
        .size           _Z9calculatePxxxxS_xx,(.L_x_2 - _Z9calculatePxxxxS_xx)
        .other          _Z9calculatePxxxxS_xx,@"STO_CUDA_ENTRY STV_DEFAULT"
_Z9calculatePxxxxS_xx:
.text._Z9calculatePxxxxS_xx:
[----:B------:R-:W-:Y:S01]  /*0000*/  LDC R1, c[0x0][0x37c] ;  /* 0x0000df00ff017b82 */ /* 0x000fe20000000800 */
[----:B------:R-:W0:Y:S07]  /*0010*/  S2R R15, SR_CTAID.X ;  /* 0x00000000000f7919 */ /* 0x000e2e0000002500 */
[----:B------:R-:W1:Y:S01]  /*0020*/  LDC.64 R6, c[0x0][0x390] ;  /* 0x0000e400ff067b82 */ /* 0x000e620000000a00 */
[----:B------:R-:W0:Y:S01]  /*0030*/  LDCU UR4, c[0x0][0x360] ;  /* 0x00006c00ff0477ac */ /* 0x000e220008000800 */
[----:B------:R-:W0:Y:S01]  /*0040*/  S2R R0, SR_TID.X ;  /* 0x0000000000007919 */ /* 0x000e220000002100 */
[----:B------:R-:W1:Y:S05]  /*0050*/  LDCU.64 UR6, c[0x0][0x390] ;  /* 0x00007200ff0677ac */ /* 0x000e6a0008000a00 */
[----:B------:R-:W2:Y:S01]  /*0060*/  LDC.64 R2, c[0x0][0x398] ;  /* 0x0000e600ff027b82 */ /* 0x000ea20000000a00 */
[----:B------:R-:W3:Y:S01]  /*0070*/  LDCU.64 UR8, c[0x0][0x388] ;  /* 0x00007100ff0877ac */ /* 0x000ee20008000a00 */
[----:B0-----:R-:W-:-:S04]  /*0080*/  IMAD R15, R15, UR4, R0 ;  /* 0x000000040f0f7c24 */ /* 0x001fc8000f8e0200 */
[----:B-1----:R-:W-:-:S04]  /*0090*/  IMAD.WIDE.U32 R4, R15, R6, UR6 ;  /* 0x000000060f047e25 */ /* 0x002fc8000f8e0006 */
[----:B------:R-:W-:Y:S01]  /*00a0*/  IMAD R11, R15, R7, RZ ;  /* 0x000000070f0b7224 */ /* 0x000fe200078e02ff */
[----:B--2---:R-:W-:-:S04]  /*00b0*/  IADD3 R0, P0, PT, R4, R2, RZ ;  /* 0x0000000204007210 */ /* 0x004fc80007f1e0ff */
[----:B------:R-:W-:Y:S02]  /*00c0*/  IADD3 R0, P1, PT, R0, -0x1, RZ ;  /* 0xffffffff00007810 */ /* 0x000fe40007f3e0ff */
[----:B------:R-:W-:Y:S02]  /*00d0*/  IADD3.X R4, PT, PT, R3, R5, R11, P0, !PT ;  /* 0x0000000503047210 */ /* 0x000fe400007fe40b */
[----:B---3--:R-:W-:Y:S02]  /*00e0*/  ISETP.GT.U32.AND P0, PT, R0, UR8, PT ;  /* 0x0000000800007c0c */ /* 0x008fe4000bf04070 */
[----:B------:R-:W-:-:S04]  /*00f0*/  IADD3.X R0, PT, PT, R4, -0x1, RZ, P1, !PT ;  /* 0xffffffff04007810 */ /* 0x000fc80000ffe4ff */
[----:B------:R-:W-:-:S13]  /*0100*/  ISETP.GT.AND.EX P0, PT, R0, UR9, PT, P0 ;  /* 0x0000000900007c0c */ /* 0x000fda000bf04300 */
[----:B------:R-:W-:Y:S05]  /*0110*/  @P0 EXIT ;  /* 0x000000000000094d */ /* 0x000fea0003800000 */
[----:B------:R-:W0:Y:S01]  /*0120*/  LDC.64 R4, c[0x0][0x380] ;  /* 0x0000e000ff047b82 */ /* 0x000e220000000a00 */
[----:B------:R-:W1:Y:S01]  /*0130*/  LDCU.64 UR4, c[0x0][0x398] ;  /* 0x00007300ff0477ac */ /* 0x000e620008000a00 */
[----:B------:R-:W2:Y:S06]  /*0140*/  LDCU.64 UR6, c[0x0][0x3a8] ;  /* 0x00007500ff0677ac */ /* 0x000eac0008000a00 */
[----:B------:R-:W2:Y:S01]  /*0150*/  LDC.64 R16, c[0x0][0x3b0] ;  /* 0x0000ec00ff107b82 */ /* 0x000ea20000000a00 */
[----:B-1----:R-:W-:Y:S01]  /*0160*/  IMAD.WIDE.U32 R8, R15, R6, UR4 ;  /* 0x000000040f087e25 */ /* 0x002fe2000f8e0006 */
[----:B------:R-:W1:Y:S03]  /*0170*/  LDCU.64 UR4, c[0x0][0x358] ;  /* 0x00006b00ff0477ac */ /* 0x000e660008000a00 */
[----:B------:R-:W-:Y:S01]  /*0180*/  IMAD.IADD R0, R11, 0x1, R9 ;  /* 0x000000010b007824 */ /* 0x000fe200078e0209 */
[----:B0-----:R-:W-:-:S04]  /*0190*/  LEA R10, P0, R8, R4, 0x3 ;  /* 0x00000004080a7211 */ /* 0x001fc800078018ff */
[----:B------:R-:W-:Y:S02]  /*01a0*/  LEA.HI.X R11, R8, R5, R0, 0x3, P0 ;  /* 0x00000005080b7211 */ /* 0x000fe400000f1c00 */
[----:B------:R-:W-:-:S04]  /*01b0*/  LEA R12, P0, R6, R10, 0x3 ;  /* 0x0000000a060c7211 */ /* 0x000fc800078018ff */
[----:B------:R-:W-:Y:S02]  /*01c0*/  LEA.HI.X R13, R6, R11, R7, 0x3, P0 ;  /* 0x0000000b060d7211 */ /* 0x000fe400000f1c07 */
[----:B-1----:R0:W3:Y:S04]  /*01d0*/  LDG.E.64 R6, desc[UR4][R10.64] ;  /* 0x000000040a067981 */ /* 0x0020e8000c1e1b00 */
[----:B------:R-:W3:Y:S01]  /*01e0*/  LDG.E.64 R8, desc[UR4][R12.64+-0x8] ;  /* 0xfffff8040c087981 */ /* 0x000ee2000c1e1b00 */
[----:B------:R-:W-:Y:S02]  /*01f0*/  LOP3.LUT R15, R15, 0x1, RZ, 0xc0, !PT ;  /* 0x000000010f0f7812 */ /* 0x000fe400078ec0ff */
[----:B--2---:R-:W-:Y:S02]  /*0200*/  ISETP.NE.U32.AND P0, PT, R16, UR6, PT ;  /* 0x0000000610007c0c */ /* 0x004fe4000bf05070 */
[----:B------:R-:W-:-:S02]  /*0210*/  ISETP.NE.U32.AND P1, PT, R15, 0x1, PT ;  /* 0x000000010f00780c */ /* 0x000fc40003f25070 */
[----:B------:R-:W-:Y:S02]  /*0220*/  IADD3 R15, P2, PT, R12, -0x8, RZ ;  /* 0xfffffff80c0f7810 */ /* 0x000fe40007f5e0ff */
[----:B------:R-:W-:Y:S02]  /*0230*/  ISETP.NE.AND.EX P0, PT, R17, UR7, PT, P0 ;  /* 0x0000000711007c0c */ /* 0x000fe4000bf05300 */
[----:B------:R-:W-:Y:S02]  /*0240*/  ISETP.NE.U32.AND.EX P1, PT, RZ, RZ, PT, P1 ;  /* 0x000000ffff00720c */ /* 0x000fe40003f25110 */
[----:B------:R-:W-:Y:S02]  /*0250*/  IADD3.X R17, PT, PT, R13, -0x1, RZ, P2, !PT ;  /* 0xffffffff0d117810 */ /* 0x000fe400017fe4ff */
[----:B------:R-:W-:Y:S02]  /*0260*/  ISETP.EQ.U32.AND P2, PT, R2, RZ, PT ;  /* 0x000000ff0200720c */ /* 0x000fe40003f42070 */
[----:B0-----:R-:W-:-:S02]  /*0270*/  SEL R10, R15, R10, !P1 ;  /* 0x0000000a0f0a7207 */ /* 0x001fc40004800000 */
[----:B------:R-:W-:Y:S02]  /*0280*/  SEL R11, R17, R11, !P1 ;  /* 0x0000000b110b7207 */ /* 0x000fe40004800000 */
[----:B------:R-:W-:Y:S02]  /*0290*/  ISETP.EQ.OR.EX P1, PT, R3, RZ, P0, P2 ;  /* 0x000000ff0300720c */ /* 0x000fe40000722720 */
[----:B---3--:R-:W-:Y:S02]  /*02a0*/  LOP3.LUT R6, R8, R6, RZ, 0x3c, !PT ;  /* 0x0000000608067212 */ /* 0x008fe400078e3cff */
[----:B------:R-:W-:-:S05]  /*02b0*/  LOP3.LUT R7, R9, R7, RZ, 0x3c, !PT ;  /* 0x0000000709077212 */ /* 0x000fca00078e3cff */
[----:B------:R0:W-:Y:S04]  /*02c0*/  STG.E.64 desc[UR4][R10.64], R6 ;  /* 0x000000060a007986 */ /* 0x0001e8000c101b04 */
[----:B------:R-:W-:Y:S05]  /*02d0*/  @P1 BRA `(.L_x_0) ;  /* 0x0000000000201947 */ /* 0x000fea0003800000 */
[----:B0-----:R-:W0:Y:S01]  /*02e0*/  LDC.64 R6, c[0x0][0x380] ;  /* 0x0000e000ff067b82 */ /* 0x001e220000000a00 */
[----:B------:R-:W-:-:S04]  /*02f0*/  LEA R4, P1, R2, R4, 0x3 ;  /* 0x0000000402047211 */ /* 0x000fc800078218ff */
[----:B------:R-:W-:-:S06]  /*0300*/  LEA.HI.X R5, R2, R5, R3, 0x3, P1 ;  /* 0x0000000502057211 */ /* 0x000fcc00008f1c03 */
[----:B------:R-:W2:Y:S04]  /*0310*/  LDG.E.64 R4, desc[UR4][R4.64] ;  /* 0x0000000404047981 */ /* 0x000ea8000c1e1b00 */
[----:B0-----:R-:W2:Y:S02]  /*0320*/  LDG.E.64 R2, desc[UR4][R6.64] ;  /* 0x0000000406027981 */ /* 0x001ea4000c1e1b00 */
[----:B--2---:R-:W-:Y:S02]  /*0330*/  LOP3.LUT R2, R4, R2, RZ, 0x3c, !PT ;  /* 0x0000000204027212 */ /* 0x004fe400078e3cff */
[----:B------:R-:W-:-:S05]  /*0340*/  LOP3.LUT R3, R5, R3, RZ, 0x3c, !PT ;  /* 0x0000000305037212 */ /* 0x000fca00078e3cff */
[----:B------:R1:W-:Y:S02]  /*0350*/  STG.E.64 desc[UR4][R6.64], R2 ;  /* 0x0000000206007986 */ /* 0x0003e4000c101b04 */
.L_x_0:
[----:B------:R-:W-:Y:S05]  /*0360*/  @P0 EXIT ;  /* 0x000000000000094d */ /* 0x000fea0003800000 */
[----:B------:R-:W2:Y:S02]  /*0370*/  LDC.64 R4, c[0x0][0x380] ;  /* 0x0000e000ff047b82 */ /* 0x000ea40000000a00 */
[----:B--2---:R-:W2:Y:S06]  /*0380*/  LDG.E.64 R4, desc[UR4][R4.64] ;  /* 0x0000000404047981 */ /* 0x004eac000c1e1b00 */
[----:B-1----:R-:W2:Y:S02]  /*0390*/  LDC.64 R2, c[0x0][0x3a0] ;  /* 0x0000e800ff027b82 */ /* 0x002ea40000000a00 */
[----:B--2---:R-:W-:Y:S01]  /*03a0*/  STG.E.64 desc[UR4][R2.64], R4 ;  /* 0x0000000402007986 */ /* 0x004fe2000c101b04 */
[----:B------:R-:W-:Y:S05]  /*03b0*/  EXIT ;  /* 0x000000000000794d */ /* 0x000fea0003800000 */
.L_x_1:
[----:B------:R-:W-:-:S00]  /*03c0*/  BRA `(.L_x_1) ;  /* 0xfffffffc00fc7947 */ /* 0x000fc0000383ffff */
[----:B------:R-:W-:-:S00]  /*03d0*/  NOP ;  /* 0x0000000000007918 */ /* 0x000fc00000000000 */
        /* <DEDUP_REMOVED lines=10> */
.L_x_2:


//--------------------- .nv.shared.reserved.0     --------------------------
	.section	.nv.shared.reserved.0,"aw",@nobits
	.weak		__nv_reservedSMEM_offset_0_alias
	.size		__nv_reservedSMEM_offset_0_alias, 0, 64
	.other		__nv_reservedSMEM_offset_0_alias,@"STO_CUDA_RESERVED_SHARED STV_DEFAULT"
__nv_reservedSMEM_offset_0_alias:
	.zero		0
	.zero		64


//--------------------- .nv.constant0._Z9calculatePxxxxS_xx --------------------------
	.section	.nv.constant0._Z9calculatePxxxxS_xx,"a",@progbits
	.sectionflags	@""
	.align	4
.nv.constant0._Z9calculatePxxxxS_xx:
	.zero		952


//--------------------- SYMBOLS --------------------------

	.type		.nv.reservedSmem.offset0,@object
	.size		.nv.reservedSmem.offset0,0x4
